//
// Generated by NVIDIA NVVM Compiler
//
// Compiler Build ID: CL-36424714
// Cuda compilation tools, release 13.0, V13.0.88
// Based on NVVM 20.0.0
//

.version 9.0
.target sm_100
.address_size 64

	// .globl	_Z3addiPfS_S_
// _ZZ3sumiPfS_E5cache has been demoted

.visible .entry _Z3addiPfS_S_(
	.param .u32 _Z3addiPfS_S__param_0,
	.param .u64 .ptr .align 1 _Z3addiPfS_S__param_1,
	.param .u64 .ptr .align 1 _Z3addiPfS_S__param_2,
	.param .u64 .ptr .align 1 _Z3addiPfS_S__param_3
)
{
	.reg .pred 	%p<7>;
	.reg .b32 	%r<27>;
	.reg .b32 	%f<16>;
	.reg .b64 	%rd<31>;

	ld.param.u32 	%r11, [_Z3addiPfS_S__param_0];
	ld.param.u64 	%rd8, [_Z3addiPfS_S__param_1];
	ld.param.u64 	%rd9, [_Z3addiPfS_S__param_2];
	ld.param.u64 	%rd10, [_Z3addiPfS_S__param_3];
	cvta.to.global.u64 	%rd1, %rd10;
	cvta.to.global.u64 	%rd2, %rd9;
	cvta.to.global.u64 	%rd3, %rd8;
	mov.u32 	%r26, %ctaid.x;
	mov.u32 	%r2, %ntid.x;
	setp.ge.s32 	%p1, %r26, %r11;
	@%p1 bra 	$L__BB0_6;
	add.s32 	%r12, %r2, %r26;
	max.s32 	%r13, %r11, %r12;
	setp.lt.s32 	%p2, %r12, %r11;
	selp.u32 	%r14, 1, 0, %p2;
	add.s32 	%r15, %r12, %r14;
	sub.s32 	%r16, %r13, %r15;
	div.u32 	%r17, %r16, %r2;
	add.s32 	%r3, %r17, %r14;
	and.b32  	%r18, %r3, 3;
	setp.eq.s32 	%p3, %r18, 3;
	@%p3 bra 	$L__BB0_4;
	add.s32 	%r19, %r3, 1;
	and.b32  	%r20, %r19, 3;
	mul.wide.u32 	%rd30, %r26, 4;
	mul.wide.u32 	%rd5, %r2, 4;
	neg.s32 	%r24, %r20;
	mad.lo.s32 	%r26, %r2, %r20, %r26;
$L__BB0_3:
	.pragma "nounroll";
	add.s64 	%rd11, %rd3, %rd30;
	ld.global.f32 	%f1, [%rd11];
	add.s64 	%rd12, %rd2, %rd30;
	ld.global.f32 	%f2, [%rd12];
	add.f32 	%f3, %f1, %f2;
	add.s64 	%rd13, %rd1, %rd30;
	st.global.f32 	[%rd13], %f3;
	add.s64 	%rd30, %rd30, %rd5;
	add.s32 	%r24, %r24, 1;
	setp.ne.s32 	%p4, %r24, 0;
	@%p4 bra 	$L__BB0_3;
$L__BB0_4:
	setp.lt.u32 	%p5, %r3, 3;
	@%p5 bra 	$L__BB0_6;
$L__BB0_5:
	mul.wide.u32 	%rd14, %r26, 4;
	add.s64 	%rd15, %rd3, %rd14;
	ld.global.f32 	%f4, [%rd15];
	add.s64 	%rd16, %rd2, %rd14;
	ld.global.f32 	%f5, [%rd16];
	add.f32 	%f6, %f4, %f5;
	add.s64 	%rd17, %rd1, %rd14;
	st.global.f32 	[%rd17], %f6;
	add.s32 	%r21, %r26, %r2;
	mul.wide.u32 	%rd18, %r21, 4;
	add.s64 	%rd19, %rd3, %rd18;
	ld.global.f32 	%f7, [%rd19];
	add.s64 	%rd20, %rd2, %rd18;
	ld.global.f32 	%f8, [%rd20];
	add.f32 	%f9, %f7, %f8;
	add.s64 	%rd21, %rd1, %rd18;
	st.global.f32 	[%rd21], %f9;
	add.s32 	%r22, %r21, %r2;
	mul.wide.u32 	%rd22, %r22, 4;
	add.s64 	%rd23, %rd3, %rd22;
	ld.global.f32 	%f10, [%rd23];
	add.s64 	%rd24, %rd2, %rd22;
	ld.global.f32 	%f11, [%rd24];
	add.f32 	%f12, %f10, %f11;
	add.s64 	%rd25, %rd1, %rd22;
	st.global.f32 	[%rd25], %f12;
	add.s32 	%r23, %r22, %r2;
	mul.wide.u32 	%rd26, %r23, 4;
	add.s64 	%rd27, %rd3, %rd26;
	ld.global.f32 	%f13, [%rd27];
	add.s64 	%rd28, %rd2, %rd26;
	ld.global.f32 	%f14, [%rd28];
	add.f32 	%f15, %f13, %f14;
	add.s64 	%rd29, %rd1, %rd26;
	st.global.f32 	[%rd29], %f15;
	add.s32 	%r26, %r23, %r2;
	setp.lt.s32 	%p6, %r26, %r11;
	@%p6 bra 	$L__BB0_5;
$L__BB0_6:
	ret;

}
	// .globl	_Z3sumiPfS_
.visible .entry _Z3sumiPfS_(
	.param .u32 _Z3sumiPfS__param_0,
	.param .u64 .ptr .align 1 _Z3sumiPfS__param_1,
	.param .u64 .ptr .align 1 _Z3sumiPfS__param_2
)
{
	.reg .pred 	%p<9>;
	.reg .b32 	%r<46>;
	.reg .b32 	%f<21>;
	.reg .b64 	%rd<23>;
	// demoted variable
	.shared .align 4 .b8 _ZZ3sumiPfS_E5cache[1024];
	ld.param.u32 	%r20, [_Z3sumiPfS__param_0];
	ld.param.u64 	%rd7, [_Z3sumiPfS__param_1];
	ld.param.u64 	%rd6, [_Z3sumiPfS__param_2];
	cvta.to.global.u64 	%rd1, %rd7;
	mov.u32 	%r1, %ctaid.x;
	mov.u32 	%r2, %ntid.x;
	mov.u32 	%r3, %tid.x;
	mov.u32 	%r4, %nctaid.x;
	mad.lo.s32 	%r21, %r2, %r1, %r3;
	mul.wide.u32 	%rd8, %r21, 4;
	add.s64 	%rd9, %rd1, %rd8;
	ld.global.f32 	%f1, [%rd9];
	shl.b32 	%r22, %r3, 2;
	mov.u32 	%r23, _ZZ3sumiPfS_E5cache;
	add.s32 	%r5, %r23, %r22;
	st.shared.f32 	[%r5], %f1;
	bar.sync 	0;
	mul.lo.s32 	%r6, %r4, %r2;
	add.s32 	%r43, %r21, %r6;
	setp.ge.s32 	%p1, %r43, %r20;
	@%p1 bra 	$L__BB1_5;
	shl.b32 	%r24, %r4, 1;
	add.s32 	%r25, %r1, %r24;
	mad.lo.s32 	%r26, %r2, %r25, %r3;
	max.s32 	%r27, %r20, %r26;
	sub.s32 	%r28, %r27, %r26;
	setp.ne.s32 	%p2, %r28, 0;
	selp.u32 	%r29, 1, 0, %p2;
	selp.s32 	%r30, -1, 0, %p2;
	add.s32 	%r31, %r28, %r30;
	div.u32 	%r32, %r31, %r6;
	add.s32 	%r8, %r32, %r29;
	and.b32  	%r33, %r8, 3;
	setp.eq.s32 	%p3, %r33, 3;
	@%p3 bra 	$L__BB1_4;
	mul.wide.u32 	%rd10, %r43, 4;
	add.s64 	%rd22, %rd1, %rd10;
	mul.wide.u32 	%rd3, %r6, 4;
	add.s32 	%r34, %r8, 1;
	and.b32  	%r35, %r34, 3;
	neg.s32 	%r41, %r35;
$L__BB1_3:
	.pragma "nounroll";
	ld.global.f32 	%f2, [%rd22];
	ld.shared.f32 	%f3, [%r5];
	add.f32 	%f4, %f2, %f3;
	st.shared.f32 	[%r5], %f4;
	bar.sync 	0;
	add.s32 	%r43, %r43, %r6;
	add.s64 	%rd22, %rd22, %rd3;
	add.s32 	%r41, %r41, 1;
	setp.ne.s32 	%p4, %r41, 0;
	@%p4 bra 	$L__BB1_3;
$L__BB1_4:
	setp.lt.u32 	%p5, %r8, 3;
	@%p5 bra 	$L__BB1_5;
	bra.uni 	$L__BB1_8;
$L__BB1_5:
	shr.u32 	%r45, %r2, 1;
	setp.ge.u32 	%p7, %r3, %r45;
	@%p7 bra 	$L__BB1_7;
$L__BB1_6:
	shl.b32 	%r39, %r45, 2;
	add.s32 	%r40, %r5, %r39;
	ld.shared.f32 	%f17, [%r40];
	ld.shared.f32 	%f18, [%r5];
	add.f32 	%f19, %f17, %f18;
	st.shared.f32 	[%r5], %f19;
	bar.sync 	0;
	shr.u32 	%r45, %r45, 1;
	setp.lt.u32 	%p8, %r3, %r45;
	@%p8 bra 	$L__BB1_6;
$L__BB1_7:
	cvta.to.global.u64 	%rd19, %rd6;
	ld.shared.f32 	%f20, [_ZZ3sumiPfS_E5cache];
	mul.wide.u32 	%rd20, %r1, 4;
	add.s64 	%rd21, %rd19, %rd20;
	st.global.f32 	[%rd21], %f20;
	ret;
$L__BB1_8:
	mul.wide.u32 	%rd11, %r43, 4;
	add.s64 	%rd12, %rd1, %rd11;
	ld.global.f32 	%f5, [%rd12];
	ld.shared.f32 	%f6, [%r5];
	add.f32 	%f7, %f5, %f6;
	st.shared.f32 	[%r5], %f7;
	bar.sync 	0;
	add.s32 	%r36, %r43, %r6;
	mul.wide.u32 	%rd13, %r36, 4;
	add.s64 	%rd14, %rd1, %rd13;
	ld.global.f32 	%f8, [%rd14];
	ld.shared.f32 	%f9, [%r5];
	add.f32 	%f10, %f8, %f9;
	st.shared.f32 	[%r5], %f10;
	bar.sync 	0;
	add.s32 	%r37, %r36, %r6;
	mul.wide.u32 	%rd15, %r37, 4;
	add.s64 	%rd16, %rd1, %rd15;
	ld.global.f32 	%f11, [%rd16];
	ld.shared.f32 	%f12, [%r5];
	add.f32 	%f13, %f11, %f12;
	st.shared.f32 	[%r5], %f13;
	bar.sync 	0;
	add.s32 	%r38, %r37, %r6;
	mul.wide.u32 	%rd17, %r38, 4;
	add.s64 	%rd18, %rd1, %rd17;
	ld.global.f32 	%f14, [%rd18];
	ld.shared.f32 	%f15, [%r5];
	add.f32 	%f16, %f14, %f15;
	st.shared.f32 	[%r5], %f16;
	bar.sync 	0;
	add.s32 	%r43, %r38, %r6;
	setp.lt.s32 	%p6, %r43, %r20;
	@%p6 bra 	$L__BB1_8;
	bra.uni 	$L__BB1_5;

}


// ===== COMPILED SASS (sm_100) =====

	.target	sm_100

	.elftype	@"ET_EXEC"


//--------------------- .note.nv.tkinfo           --------------------------
	.section	.note.nv.tkinfo,"",@"SHT_NOTE"
	.sectionflags	@"SHF_NOTE_NV_TKINFO"
	.tkinfo
        /*0018*/ 	.word	0x00000002
        /*0030*/ 	.string	""
        /*0030*/ 	.string	"ptxas"
        /*0030*/ 	.string	"Cuda compilation tools, release 13.0, V13.0.88"
        /*0030*/ 	.string	"Build cuda_13.0.r13.0/compiler.36424714_0"
        /*0030*/ 	.string	"-arch sm_100 -m 64 "



//--------------------- .note.nv.cuinfo           --------------------------
	.section	.note.nv.cuinfo,"",@"SHT_NOTE"
	.sectionflags	@"SHF_NOTE_NV_CUINFO"
        /*0018*/ 	.short	0x0002
        /*001a*/ 	.short	0x0064
        /*001c*/ 	.short	0x0082
	.zero		2


//--------------------- .nv.info                  --------------------------
	.section	.nv.info,"",@"SHT_CUDA_INFO"
	.align	4


	//----- nvinfo : EIATTR_REGCOUNT
	.align		4
        /*0000*/ 	.byte	0x04, 0x2f
        /*0002*/ 	.short	(.L_1 - .L_0)
	.align		4
.L_0:
        /*0004*/ 	.word	index@(_Z3addiPfS_S_)
        /*0008*/ 	.word	0x0000001c


	//----- nvinfo : EIATTR_FRAME_SIZE
	.align		4
.L_1:
        /*000c*/ 	.byte	0x04, 0x11
        /*000e*/ 	.short	(.L_3 - .L_2)
	.align		4
.L_2:
        /*0010*/ 	.word	index@(_Z3addiPfS_S_)
        /*0014*/ 	.word	0x00000000


	//----- nvinfo : EIATTR_REGCOUNT
	.align		4
.L_3:
        /*0018*/ 	.byte	0x04, 0x2f
        /*001a*/ 	.short	(.L_5 - .L_4)
	.align		4
.L_4:
        /*001c*/ 	.word	index@(_Z3sumiPfS_)
        /*0020*/ 	.word	0x00000014


	//----- nvinfo : EIATTR_FRAME_SIZE
	.align		4
.L_5:
        /*0024*/ 	.byte	0x04, 0x11
        /*0026*/ 	.short	(.L_7 - .L_6)
	.align		4
.L_6:
        /*0028*/ 	.word	index@(_Z3sumiPfS_)
        /*002c*/ 	.word	0x00000000


	//----- nvinfo : EIATTR_MIN_STACK_SIZE
	.align		4
.L_7:
        /*0030*/ 	.byte	0x04, 0x12
        /*0032*/ 	.short	(.L_9 - .L_8)
	.align		4
.L_8:
        /*0034*/ 	.word	index@(_Z3sumiPfS_)
        /*0038*/ 	.word	0x00000000


	//----- nvinfo : EIATTR_MIN_STACK_SIZE
	.align		4
.L_9:
        /*003c*/ 	.byte	0x04, 0x12
        /*003e*/ 	.short	(.L_11 - .L_10)
	.align		4
.L_10:
        /*0040*/ 	.word	index@(_Z3addiPfS_S_)
        /*0044*/ 	.word	0x00000000
.L_11:


//--------------------- .nv.compat                --------------------------
	.section	.nv.compat,"",@"SHT_CUDA_COMPAT_INFO"
	.align	4
        /*0000*/ 	.byte	0x02, 0x09, 0x00, 0x00, 0x02, 0x02, 0x01, 0x00, 0x02, 0x05, 0x05, 0x00, 0x03, 0x07, 0x01, 0x01
        /*0010*/ 	.byte	0x02, 0x03, 0x00, 0x00, 0x02, 0x06, 0x01, 0x00, 0x04, 0x0b, 0x08, 0x00, 0x09, 0x00, 0x00, 0x00
        /*0020*/ 	.byte	0x00, 0x00, 0x00, 0x00


//--------------------- .nv.info._Z3sumiPfS_      --------------------------
	.section	.nv.info._Z3sumiPfS_,"",@"SHT_CUDA_INFO"
	.sectionflags	@""
	.align	4


	//----- nvinfo : EIATTR_CUDA_API_VERSION
	.align		4
        /*0000*/ 	.byte	0x04, 0x37
        /*0002*/ 	.short	(.L_13 - .L_12)
.L_12:
        /*0004*/ 	.word	0x00000082


	//----- nvinfo : EIATTR_KPARAM_INFO
	.align		4
.L_13:
        /*0008*/ 	.byte	0x04, 0x17
        /*000a*/ 	.short	(.L_15 - .L_14)
.L_14:
        /*000c*/ 	.word	0x00000000
        /*0010*/ 	.short	0x0002
        /*0012*/ 	.short	0x0010
        /*0014*/ 	.byte	0x00, 0xf5, 0x21, 0x00


	//----- nvinfo : EIATTR_KPARAM_INFO
	.align		4
.L_15:
        /*0018*/ 	.byte	0x04, 0x17
        /*001a*/ 	.short	(.L_17 - .L_16)
.L_16:
        /*001c*/ 	.word	0x00000000
        /*0020*/ 	.short	0x0001
        /*0022*/ 	.short	0x0008
        /*0024*/ 	.byte	0x00, 0xf5, 0x21, 0x00


	//----- nvinfo : EIATTR_KPARAM_INFO
	.align		4
.L_17:
        /*0028*/ 	.byte	0x04, 0x17
        /*002a*/ 	.short	(.L_19 - .L_18)
.L_18:
        /*002c*/ 	.word	0x00000000
        /*0030*/ 	.short	0x0000
        /*0032*/ 	.short	0x0000
        /*0034*/ 	.byte	0x00, 0xf0, 0x11, 0x00


	//----- nvinfo : EIATTR_SPARSE_MMA_MASK
	.align		4
.L_19:
        /*0038*/ 	.byte	0x03, 0x50
        /*003a*/ 	.short	0x0000


	//----- nvinfo : EIATTR_MAXREG_COUNT
	.align		4
        /*003c*/ 	.byte	0x03, 0x1b
        /*003e*/ 	.short	0x00ff


	//----- nvinfo : EIATTR_NUM_BARRIERS
	.align		4
        /*0040*/ 	.byte	0x02, 0x4c
        /*0042*/ 	.byte	0x01
	.zero		1


	//----- nvinfo : EIATTR_MERCURY_ISA_VERSION
	.align		4
        /*0044*/ 	.byte	0x03, 0x5f
        /*0046*/ 	.short	0x0101


	//----- nvinfo : EIATTR_VRC_CTA_INIT_COUNT
	.align		4
        /*0048*/ 	.byte	0x02, 0x4a
	.zero		1
	.zero		1


	//----- nvinfo : EIATTR_EXIT_INSTR_OFFSETS
	.align		4
        /*004c*/ 	.byte	0x04, 0x1c
        /*004e*/ 	.short	(.L_21 - .L_20)


	//   ....[0]....
.L_20:
        /*0050*/ 	.word	0x00000760


	//----- nvinfo : EIATTR_CRS_STACK_SIZE
	.align		4
.L_21:
        /*0054*/ 	.byte	0x04, 0x1e
        /*0056*/ 	.short	(.L_23 - .L_22)
.L_22:
        /*0058*/ 	.word	0x00000000


	//----- nvinfo : EIATTR_CBANK_PARAM_SIZE
	.align		4
.L_23:
        /*005c*/ 	.byte	0x03, 0x19
        /*005e*/ 	.short	0x0018


	//----- nvinfo : EIATTR_PARAM_CBANK
	.align		4
        /*0060*/ 	.byte	0x04, 0x0a
        /*0062*/ 	.short	(.L_25 - .L_24)
	.align		4
.L_24:
        /*0064*/ 	.word	index@(.nv.constant0._Z3sumiPfS_)
        /*0068*/ 	.short	0x0380
        /*006a*/ 	.short	0x0018


	//----- nvinfo : EIATTR_SW_WAR
	.align		4
.L_25:
        /*006c*/ 	.byte	0x04, 0x36
        /*006e*/ 	.short	(.L_27 - .L_26)
.L_26:
        /*0070*/ 	.word	0x00000008
.L_27:


//--------------------- .nv.info._Z3addiPfS_S_    --------------------------
	.section	.nv.info._Z3addiPfS_S_,"",@"SHT_CUDA_INFO"
	.sectionflags	@""
	.align	4


	//----- nvinfo : EIATTR_CUDA_API_VERSION
	.align		4
        /*0000*/ 	.byte	0x04, 0x37
        /*0002*/ 	.short	(.L_29 - .L_28)
.L_28:
        /*0004*/ 	.word	0x00000082


	//----- nvinfo : EIATTR_KPARAM_INFO
	.align		4
.L_29:
        /*0008*/ 	.byte	0x04, 0x17
        /*000a*/ 	.short	(.L_31 - .L_30)
.L_30:
        /*000c*/ 	.word	0x00000000
        /*0010*/ 	.short	0x0003
        /*0012*/ 	.short	0x0018
        /*0014*/ 	.byte	0x00, 0xf5, 0x21, 0x00


	//----- nvinfo : EIATTR_KPARAM_INFO
	.align		4
.L_31:
        /*0018*/ 	.byte	0x04, 0x17
        /*001a*/ 	.short	(.L_33 - .L_32)
.L_32:
        /*001c*/ 	.word	0x00000000
        /*0020*/ 	.short	0x0002
        /*0022*/ 	.short	0x0010
        /*0024*/ 	.byte	0x00, 0xf5, 0x21, 0x00


	//----- nvinfo : EIATTR_KPARAM_INFO
	.align		4
.L_33:
        /*0028*/ 	.byte	0x04, 0x17
        /*002a*/ 	.short	(.L_35 - .L_34)
.L_34:
        /*002c*/ 	.word	0x00000000
        /*0030*/ 	.short	0x0001
        /*0032*/ 	.short	0x0008
        /*0034*/ 	.byte	0x00, 0xf5, 0x21, 0x00


	//----- nvinfo : EIATTR_KPARAM_INFO
	.align		4
.L_35:
        /*0038*/ 	.byte	0x04, 0x17
        /*003a*/ 	.short	(.L_37 - .L_36)
.L_36:
        /*003c*/ 	.word	0x00000000
        /*0040*/ 	.short	0x0000
        /*0042*/ 	.short	0x0000
        /*0044*/ 	.byte	0x00, 0xf0, 0x11, 0x00


	//----- nvinfo : EIATTR_SPARSE_MMA_MASK
	.align		4
.L_37:
        /*0048*/ 	.byte	0x03, 0x50
        /*004a*/ 	.short	0x0000


	//----- nvinfo : EIATTR_MAXREG_COUNT
	.align		4
        /*004c*/ 	.byte	0x03, 0x1b
        /*004e*/ 	.short	0x00ff


	//----- nvinfo : EIATTR_MERCURY_ISA_VERSION
	.align		4
        /*0050*/ 	.byte	0x03, 0x5f
        /*0052*/ 	.short	0x0101


	//----- nvinfo : EIATTR_VRC_CTA_INIT_COUNT
	.align		4
        /*0054*/ 	.byte	0x02, 0x4a
	.zero		1
	.zero		1


	//----- nvinfo : EIATTR_EXIT_INSTR_OFFSETS
	.align		4
        /*0058*/ 	.byte	0x04, 0x1c
        /*005a*/ 	.short	(.L_39 - .L_38)


	//   ....[0]....
.L_38:
        /*005c*/ 	.word	0x00000050


	//   ....[1]....
        /*0060*/ 	.word	0x00000390


	//   ....[2]....
        /*0064*/ 	.word	0x000005f0


	//----- nvinfo : EIATTR_CBANK_PARAM_SIZE
	.align		4
.L_39:
        /*0068*/ 	.byte	0x03, 0x19
        /*006a*/ 	.short	0x0020


	//----- nvinfo : EIATTR_PARAM_CBANK
	.align		4
        /*006c*/ 	.byte	0x04, 0x0a
        /*006e*/ 	.short	(.L_41 - .L_40)
	.align		4
.L_40:
        /*0070*/ 	.word	index@(.nv.constant0._Z3addiPfS_S_)
        /*0074*/ 	.short	0x0380
        /*0076*/ 	.short	0x0020


	//----- nvinfo : EIATTR_SW_WAR
	.align		4
.L_41:
        /*0078*/ 	.byte	0x04, 0x36
        /*007a*/ 	.short	(.L_43 - .L_42)
.L_42:
        /*007c*/ 	.word	0x00000008
.L_43:


//--------------------- .nv.callgraph             --------------------------
	.section	.nv.callgraph,"",@"SHT_CUDA_CALLGRAPH"
	.align	4
	.sectionentsize	8
	.align		4
        /*0000*/ 	.word	0x00000000
	.align		4
        /*0004*/ 	.word	0xffffffff
	.align		4
        /*0008*/ 	.word	0x00000000
	.align		4
        /*000c*/ 	.word	0xfffffffe
	.align		4
        /*0010*/ 	.word	0x00000000
	.align		4
        /*0014*/ 	.word	0xfffffffd
	.align		4
        /*0018*/ 	.word	0x00000000
	.align		4
        /*001c*/ 	.word	0xfffffffc


//--------------------- .text._Z3sumiPfS_         --------------------------
	.section	.text._Z3sumiPfS_,"ax",@progbits
	.align	128
        .global         _Z3sumiPfS_
        .type           _Z3sumiPfS_,@function
        .size           _Z3sumiPfS_,(.L_x_12 - _Z3sumiPfS_)
        .other          _Z3sumiPfS_,@"STO_CUDA_ENTRY STV_DEFAULT"
_Z3sumiPfS_:
.text._Z3sumiPfS_:
[----:B------:R-:W-:Y:S01]  /*0000*/  LDC R1, c[0x0][0x37c] ;  /* 0x0000df00ff017b82 */ /* 0x000fe20000000800 */
[----:B------:R-:W0:Y:S07]  /*0010*/  S2R R0, SR_CTAID.X ;  /* 0x0000000000007919 */ /* 0x000e2e0000002500 */
[----:B------:R-:W0:Y:S01]  /*0020*/  LDC R4, c[0x0][0x360] ;  /* 0x0000d800ff047b82 */ /* 0x000e220000000800 */
[----:B------:R-:W1:Y:S01]  /*0030*/  LDCU.64 UR6, c[0x0][0x358] ;  /* 0x00006b00ff0677ac */ /* 0x000e620008000a00 */
[----:B------:R-:W0:Y:S06]  /*0040*/  S2R R5, SR_TID.X ;  /* 0x0000000000057919 */ /* 0x000e2c0000002100 */
[----:B------:R-:W2:Y:S01]  /*0050*/  LDC.64 R2, c[0x0][0x388] ;  /* 0x0000e200ff027b82 */ /* 0x000ea20000000a00 */
[----:B0-----:R-:W-:-:S04]  /*0060*/  IMAD R10, R0, R4, R5 ;  /* 0x00000004000a7224 */ /* 0x001fc800078e0205 */
[----:B--2---:R-:W-:-:S06]  /*0070*/  IMAD.WIDE.U32 R8, R10, 0x4, R2 ;  /* 0x000000040a087825 */ /* 0x004fcc00078e0002 */
[----:B-1----:R-:W2:Y:S01]  /*0080*/  LDG.E R9, desc[UR6][R8.64] ;  /* 0x0000000608097981 */ /* 0x002ea2000c1e1900 */
[----:B------:R-:W0:Y:S01]  /*0090*/  S2UR UR5, SR_CgaCtaId ;  /* 0x00000000000579c3 */ /* 0x000e220000008800 */
[----:B------:R-:W-:Y:S01]  /*00a0*/  UMOV UR4, 0x400 ;  /* 0x0000040000047882 */ /* 0x000fe20000000000 */
[----:B------:R-:W-:Y:S06]  /*00b0*/  BSSY.RECONVERGENT B0, `(.L_x_0) ;  /* 0x0000059000007945 */ /* 0x000fec0003800200 */
[----:B------:R-:W1:Y:S01]  /*00c0*/  LDC R11, c[0x0][0x370] ;  /* 0x0000dc00ff0b7b82 */ /* 0x000e620000000800 */
[----:B0-----:R-:W-:Y:S01]  /*00d0*/  ULEA UR4, UR5, UR4, 0x18 ;  /* 0x0000000405047291 */ /* 0x001fe2000f8ec0ff */
[----:B------:R-:W0:Y:S05]  /*00e0*/  LDCU UR5, c[0x0][0x380] ;  /* 0x00007000ff0577ac */ /* 0x000e2a0008000800 */
[----:B------:R-:W-:Y:S01]  /*00f0*/  LEA R6, R5, UR4, 0x2 ;  /* 0x0000000405067c11 */ /* 0x000fe2000f8e10ff */
[----:B-1----:R-:W-:-:S05]  /*0100*/  IMAD R7, R4, R11, RZ ;  /* 0x0000000b04077224 */ /* 0x002fca00078e02ff */
[----:B------:R-:W-:-:S04]  /*0110*/  IADD3 R10, PT, PT, R10, R7, RZ ;  /* 0x000000070a0a7210 */ /* 0x000fc80007ffe0ff */
[----:B0-----:R-:W-:Y:S01]  /*0120*/  ISETP.GE.AND P0, PT, R10, UR5, PT ;  /* 0x000000050a007c0c */ /* 0x001fe2000bf06270 */
[----:B--2---:R0:W-:Y:S01]  /*0130*/  STS [R6], R9 ;  /* 0x0000000906007388 */ /* 0x0041e20000000800 */
[----:B------:R-:W-:Y:S11]  /*0140*/  BAR.SYNC.DEFER_BLOCKING 0x0 ;  /* 0x0000000000007b1d */ /* 0x000ff60000010000 */
[----:B------:R-:W-:Y:S05]  /*0150*/  @P0 BRA `(.L_x_1) ;  /* 0x0000000400380947 */ /* 0x000fea0003800000 */
[----:B------:R-:W1:Y:S01]  /*0160*/  I2F.U32.RP R12, R7 ;  /* 0x00000007000c7306 */ /* 0x000e620000209000 */
[----:B------:R-:W-:Y:S01]  /*0170*/  IMAD R8, R11, 0x2, R0 ;  /* 0x000000020b087824 */ /* 0x000fe200078e0200 */
[----:B------:R-:W-:Y:S02]  /*0180*/  IADD3 R13, PT, PT, RZ, -R7, RZ ;  /* 0x80000007ff0d7210 */ /* 0x000fe40007ffe0ff */
[----:B------:R-:W-:Y:S01]  /*0190*/  ISETP.NE.U32.AND P3, PT, R7, RZ, PT ;  /* 0x000000ff0700720c */ /* 0x000fe20003f65070 */
[----:B------:R-:W-:-:S05]  /*01a0*/  IMAD R8, R8, R4, R5 ;  /* 0x0000000408087224 */ /* 0x000fca00078e0205 */
[----:B------:R-:W-:Y:S01]  /*01b0*/  VIMNMX R11, PT, PT, R8, UR5, !PT ;  /* 0x00000005080b7c48 */ /* 0x000fe2000ffe0100 */
[----:B-1----:R-:W0:Y:S04]  /*01c0*/  MUFU.RCP R12, R12 ;  /* 0x0000000c000c7308 */ /* 0x002e280000001000 */
[----:B------:R-:W-:Y:S02]  /*01d0*/  IMAD.IADD R11, R11, 0x1, -R8 ;  /* 0x000000010b0b7824 */ /* 0x000fe400078e0a08 */
[----:B------:R-:W-:-:S03]  /*01e0*/  HFMA2 R8, -RZ, RZ, 0, 0 ;  /* 0x00000000ff087431 */ /* 0x000fc600000001ff */
[C---:B------:R-:W-:Y:S02]  /*01f0*/  ISETP.NE.AND P0, PT, R11.reuse, RZ, PT ;  /* 0x000000ff0b00720c */ /* 0x040fe40003f05270 */
[----:B0-----:R-:W-:Y:S01]  /*0200*/  IADD3 R9, PT, PT, R12, 0xffffffe, RZ ;  /* 0x0ffffffe0c097810 */ /* 0x001fe20007ffe0ff */
[----:B------:R-:W-:-:S10]  /*0210*/  VIADD R12, R11, 0xffffffff ;  /* 0xffffffff0b0c7836 */ /* 0x000fd40000000000 */
[----:B------:R-:W-:Y:S01]  /*0220*/  @!P0 IMAD.MOV R12, RZ, RZ, R11 ;  /* 0x000000ffff0c8224 */ /* 0x000fe200078e020b */
[----:B------:R-:W0:Y:S02]  /*0230*/  F2I.FTZ.U32.TRUNC.NTZ R9, R9 ;  /* 0x0000000900097305 */ /* 0x000e24000021f000 */
[----:B0-----:R-:W-:-:S04]  /*0240*/  IMAD R13, R13, R9, RZ ;  /* 0x000000090d0d7224 */ /* 0x001fc800078e02ff */
[----:B------:R-:W-:-:S06]  /*0250*/  IMAD.HI.U32 R13, R9, R13, R8 ;  /* 0x0000000d090d7227 */ /* 0x000fcc00078e0008 */
[----:B------:R-:W-:-:S05]  /*0260*/  IMAD.HI.U32 R13, R13, R12, RZ ;  /* 0x0000000c0d0d7227 */ /* 0x000fca00078e00ff */
[----:B------:R-:W-:-:S05]  /*0270*/  IADD3 R8, PT, PT, -R13, RZ, RZ ;  /* 0x000000ff0d087210 */ /* 0x000fca0007ffe1ff */
[----:B------:R-:W-:Y:S01]  /*0280*/  IMAD R12, R7, R8, R12 ;  /* 0x00000008070c7224 */ /* 0x000fe200078e020c */
[----:B------:R-:W-:-:S04]  /*0290*/  SEL R8, RZ, 0x1, !P0 ;  /* 0x00000001ff087807 */ /* 0x000fc80004000000 */
[----:B------:R-:W-:-:S13]  /*02a0*/  ISETP.GE.U32.AND P1, PT, R12, R7, PT ;  /* 0x000000070c00720c */ /* 0x000fda0003f26070 */
[----:B------:R-:W-:Y:S01]  /*02b0*/  @P1 IMAD.IADD R12, R12, 0x1, -R7 ;  /* 0x000000010c0c1824 */ /* 0x000fe200078e0a07 */
[----:B------:R-:W-:-:S04]  /*02c0*/  @P1 IADD3 R13, PT, PT, R13, 0x1, RZ ;  /* 0x000000010d0d1810 */ /* 0x000fc80007ffe0ff */
[----:B------:R-:W-:-:S13]  /*02d0*/  ISETP.GE.U32.AND P2, PT, R12, R7, PT ;  /* 0x000000070c00720c */ /* 0x000fda0003f46070 */
[----:B------:R-:W-:Y:S01]  /*02e0*/  @P2 VIADD R13, R13, 0x1 ;  /* 0x000000010d0d2836 */ /* 0x000fe20000000000 */
[----:B------:R-:W-:-:S04]  /*02f0*/  @!P3 LOP3.LUT R13, RZ, R7, RZ, 0x33, !PT ;  /* 0x00000007ff0db212 */ /* 0x000fc800078e33ff */
[----:B------:R-:W-:-:S04]  /*0300*/  IADD3 R8, PT, PT, R8, R13, RZ ;  /* 0x0000000d08087210 */ /* 0x000fc80007ffe0ff */
[C---:B------:R-:W-:Y:S02]  /*0310*/  LOP3.LUT R9, R8.reuse, 0x3, RZ, 0xc0, !PT ;  /* 0x0000000308097812 */ /* 0x040fe400078ec0ff */
[----:B------:R-:W-:Y:S02]  /*0320*/  ISETP.GE.U32.AND P1, PT, R8, 0x3, PT ;  /* 0x000000030800780c */ /* 0x000fe40003f26070 */
[----:B------:R-:W-:-:S13]  /*0330*/  ISETP.NE.AND P0, PT, R9, 0x3, PT ;  /* 0x000000030900780c */ /* 0x000fda0003f05270 */
[----:B------:R-:W-:Y:S05]  /*0340*/  @!P0 BRA `(.L_x_2) ;  /* 0x00000000003c8947 */ /* 0x000fea0003800000 */
[----:B------:R-:W-:-:S05]  /*0350*/  VIADD R8, R8, 0x1 ;  /* 0x0000000108087836 */ /* 0x000fca0000000000 */
[----:B------:R-:W-:Y:S01]  /*0360*/  LOP3.LUT R11, R8, 0x3, RZ, 0xc0, !PT ;  /* 0x00000003080b7812 */ /* 0x000fe200078ec0ff */
[----:B------:R-:W-:-:S03]  /*0370*/  IMAD.WIDE.U32 R8, R10, 0x4, R2 ;  /* 0x000000040a087825 */ /* 0x000fc600078e0002 */
[----:B------:R-:W-:-:S07]  /*0380*/  IADD3 R11, PT, PT, -R11, RZ, RZ ;  /* 0x000000ff0b0b7210 */ /* 0x000fce0007ffe1ff */
.L_x_3:
[----:B0-----:R0:W2:Y:S01]  /*0390*/  LDG.E R12, desc[UR6][R8.64] ;  /* 0x00000006080c7981 */ /* 0x0010a2000c1e1900 */
[----:B------:R-:W-:Y:S01]  /*03a0*/  VIADD R11, R11, 0x1 ;  /* 0x000000010b0b7836 */ /* 0x000fe20000000000 */
[----:B------:R-:W-:Y:S05]  /*03b0*/  WARPSYNC.ALL ;  /* 0x0000000000007948 */ /* 0x000fea0003800000 */
[----:B------:R-:W2:Y:S01]  /*03c0*/  LDS R13, [R6] ;  /* 0x00000000060d7984 */ /* 0x000ea20000000800 */
[----:B------:R-:W-:Y:S02]  /*03d0*/  ISETP.NE.AND P0, PT, R11, RZ, PT ;  /* 0x000000ff0b00720c */ /* 0x000fe40003f05270 */
[C---:B------:R-:W-:Y:S01]  /*03e0*/  IADD3 R10, PT, PT, R7.reuse, R10, RZ ;  /* 0x0000000a070a7210 */ /* 0x040fe20007ffe0ff */
[----:B0-----:R-:W-:-:S04]  /*03f0*/  IMAD.WIDE.U32 R8, R7, 0x4, R8 ;  /* 0x0000000407087825 */ /* 0x001fc800078e0008 */
[----:B--2---:R-:W-:-:S05]  /*0400*/  FADD R13, R12, R13 ;  /* 0x0000000d0c0d7221 */ /* 0x004fca0000000000 */
[----:B------:R0:W-:Y:S01]  /*0410*/  STS [R6], R13 ;  /* 0x0000000d06007388 */ /* 0x0001e20000000800 */
[----:B------:R-:W-:Y:S06]  /*0420*/  BAR.SYNC.DEFER_BLOCKING 0x0 ;  /* 0x0000000000007b1d */ /* 0x000fec0000010000 */
[----:B------:R-:W-:Y:S05]  /*0430*/  @P0 BRA `(.L_x_3) ;  /* 0xfffffffc00d40947 */ /* 0x000fea000383ffff */
.L_x_2:
[----:B------:R-:W-:Y:S05]  /*0440*/  @!P1 BRA `(.L_x_1) ;  /* 0x00000000007c9947 */ /* 0x000fea0003800000 */
.L_x_4:
[----:B------:R-:W-:Y:S01]  /*0450*/  IMAD.WIDE.U32 R8, R10, 0x4, R2 ;  /* 0x000000040a087825 */ /* 0x000fe200078e0002 */
[----:B0-----:R-:W0:Y:S05]  /*0460*/  LDS R13, [R6] ;  /* 0x00000000060d7984 */ /* 0x001e2a0000000800 */
[----:B------:R-:W0:Y:S01]  /*0470*/  LDG.E R8, desc[UR6][R8.64] ;  /* 0x0000000608087981 */ /* 0x000e22000c1e1900 */
[----:B------:R-:W-:Y:S05]  /*0480*/  WARPSYNC.ALL ;  /* 0x0000000000007948 */ /* 0x000fea0003800000 */
[----:B------:R-:W-:-:S04]  /*0490*/  IMAD.IADD R12, R7, 0x1, R10 ;  /* 0x00000001070c7824 */ /* 0x000fc800078e020a */
[----:B------:R-:W-:-:S04]  /*04a0*/  IMAD.WIDE.U32 R10, R12, 0x4, R2 ;  /* 0x000000040c0a7825 */ /* 0x000fc800078e0002 */
[----:B0-----:R-:W-:-:S05]  /*04b0*/  FADD R13, R8, R13 ;  /* 0x0000000d080d7221 */ /* 0x001fca0000000000 */
[----:B------:R-:W-:Y:S01]  /*04c0*/  STS [R6], R13 ;  /* 0x0000000d06007388 */ /* 0x000fe20000000800 */
[----:B------:R-:W-:Y:S06]  /*04d0*/  BAR.SYNC.DEFER_BLOCKING 0x0 ;  /* 0x0000000000007b1d */ /* 0x000fec0000010000 */
[----:B------:R-:W2:Y:S01]  /*04e0*/  LDG.E R10, desc[UR6][R10.64] ;  /* 0x000000060a0a7981 */ /* 0x000ea2000c1e1900 */
[----:B------:R-:W-:-:S03]  /*04f0*/  IADD3 R12, PT, PT, R7, R12, RZ ;  /* 0x0000000c070c7210 */ /* 0x000fc60007ffe0ff */
[----:B------:R-:W2:Y:S02]  /*0500*/  LDS R15, [R6] ;  /* 0x00000000060f7984 */ /* 0x000ea40000000800 */
[----:B------:R-:W-:-:S04]  /*0510*/  IMAD.WIDE.U32 R8, R12, 0x4, R2 ;  /* 0x000000040c087825 */ /* 0x000fc800078e0002 */
[----:B--2---:R-:W-:-:S05]  /*0520*/  FADD R15, R10, R15 ;  /* 0x0000000f0a0f7221 */ /* 0x004fca0000000000 */
[----:B------:R-:W-:Y:S01]  /*0530*/  STS [R6], R15 ;  /* 0x0000000f06007388 */ /* 0x000fe20000000800 */
[----:B------:R-:W-:Y:S06]  /*0540*/  BAR.SYNC.DEFER_BLOCKING 0x0 ;  /* 0x0000000000007b1d */ /* 0x000fec0000010000 */
[----:B------:R-:W2:Y:S01]  /*0550*/  LDG.E R8, desc[UR6][R8.64] ;  /* 0x0000000608087981 */ /* 0x000ea2000c1e1900 */
[----:B------:R-:W-:-:S03]  /*0560*/  IMAD.IADD R12, R7, 0x1, R12 ;  /* 0x00000001070c7824 */ /* 0x000fc600078e020c */
[----:B------:R-:W2:Y:S01]  /*0570*/  LDS R17, [R6] ;  /* 0x0000000006117984 */ /* 0x000ea20000000800 */
[----:B------:R-:W-:-:S04]  /*0580*/  IMAD.WIDE.U32 R10, R12, 0x4, R2 ;  /* 0x000000040c0a7825 */ /* 0x000fc800078e0002 */
[----:B--2---:R-:W-:-:S05]  /*0590*/  FADD R17, R8, R17 ;  /* 0x0000001108117221 */ /* 0x004fca0000000000 */
[----:B------:R-:W-:Y:S01]  /*05a0*/  STS [R6], R17 ;  /* 0x0000001106007388 */ /* 0x000fe20000000800 */
[----:B------:R-:W-:Y:S06]  /*05b0*/  BAR.SYNC.DEFER_BLOCKING 0x0 ;  /* 0x0000000000007b1d */ /* 0x000fec0000010000 */
[----:B------:R-:W2:Y:S04]  /*05c0*/  LDG.E R10, desc[UR6][R10.64] ;  /* 0x000000060a0a7981 */ /* 0x000ea8000c1e1900 */
[----:B------:R-:W2:Y:S02]  /*05d0*/  LDS R13, [R6] ;  /* 0x00000000060d7984 */ /* 0x000ea40000000800 */
[----:B--2---:R-:W-:Y:S01]  /*05e0*/  FADD R13, R10, R13 ;  /* 0x0000000d0a0d7221 */ /* 0x004fe20000000000 */
[----:B------:R-:W-:-:S04]  /*05f0*/  IADD3 R10, PT, PT, R7, R12, RZ ;  /* 0x0000000c070a7210 */ /* 0x000fc80007ffe0ff */
[----:B------:R-:W-:Y:S01]  /*0600*/  ISETP.GE.AND P0, PT, R10, UR5, PT ;  /* 0x000000050a007c0c */ /* 0x000fe2000bf06270 */
[----:B------:R1:W-:Y:S01]  /*0610*/  STS [R6], R13 ;  /* 0x0000000d06007388 */ /* 0x0003e20000000800 */
[----:B------:R-:W-:Y:S11]  /*0620*/  BAR.SYNC.DEFER_BLOCKING 0x0 ;  /* 0x0000000000007b1d */ /* 0x000ff60000010000 */
[----:B-1----:R-:W-:Y:S05]  /*0630*/  @!P0 BRA `(.L_x_4) ;  /* 0xfffffffc00848947 */ /* 0x002fea000383ffff */
.L_x_1:
[----:B------:R-:W-:Y:S05]  /*0640*/  BSYNC.RECONVERGENT B0 ;  /* 0x0000000000007941 */ /* 0x000fea0003800200 */
.L_x_0:
[----:B------:R-:W-:-:S04]  /*0650*/  SHF.R.U32.HI R4, RZ, 0x1, R4 ;  /* 0x00000001ff047819 */ /* 0x000fc80000011604 */
[----:B------:R-:W-:-:S13]  /*0660*/  ISETP.GE.U32.AND P0, PT, R5, R4, PT ;  /* 0x000000040500720c */ /* 0x000fda0003f06070 */
[----:B------:R-:W-:Y:S05]  /*0670*/  @P0 BRA `(.L_x_5) ;  /* 0x0000000000280947 */ /* 0x000fea0003800000 */
.L_x_6:
[----:B------:R-:W-:Y:S01]  /*0680*/  LEA R2, R4, R6, 0x2 ;  /* 0x0000000604027211 */ /* 0x000fe200078e10ff */
[----:B-1----:R-:W-:Y:S01]  /*0690*/  LDS R3, [R6] ;  /* 0x0000000006037984 */ /* 0x002fe20000000800 */
[----:B------:R-:W-:Y:S01]  /*06a0*/  SHF.R.U32.HI R4, RZ, 0x1, R4 ;  /* 0x00000001ff047819 */ /* 0x000fe20000011604 */
[----:B------:R-:W-:Y:S05]  /*06b0*/  WARPSYNC.ALL ;  /* 0x0000000000007948 */ /* 0x000fea0003800000 */
[----:B------:R-:W1:Y:S01]  /*06c0*/  LDS R2, [R2] ;  /* 0x0000000002027984 */ /* 0x000e620000000800 */
[----:B------:R-:W-:Y:S01]  /*06d0*/  ISETP.GE.U32.AND P0, PT, R5, R4, PT ;  /* 0x000000040500720c */ /* 0x000fe20003f06070 */
[----:B-1----:R-:W-:-:S05]  /*06e0*/  FADD R3, R2, R3 ;  /* 0x0000000302037221 */ /* 0x002fca0000000000 */
[----:B------:R1:W-:Y:S01]  /*06f0*/  STS [R6], R3 ;  /* 0x0000000306007388 */ /* 0x0003e20000000800 */
[----:B------:R-:W-:Y:S06]  /*0700*/  BAR.SYNC.DEFER_BLOCKING 0x0 ;  /* 0x0000000000007b1d */ /* 0x000fec0000010000 */
[----:B------:R-:W-:Y:S05]  /*0710*/  @!P0 BRA `(.L_x_6) ;  /* 0xfffffffc00d88947 */ /* 0x000fea000383ffff */
.L_x_5:
[----:B------:R-:W2:Y:S01]  /*0720*/  LDS R5, [UR4] ;  /* 0x00000004ff057984 */ /* 0x000ea20008000800 */
[----:B-1----:R-:W1:Y:S02]  /*0730*/  LDC.64 R2, c[0x0][0x390] ;  /* 0x0000e400ff027b82 */ /* 0x002e640000000a00 */
[----:B-1----:R-:W-:-:S05]  /*0740*/  IMAD.WIDE.U32 R2, R0, 0x4, R2 ;  /* 0x0000000400027825 */ /* 0x002fca00078e0002 */
[----:B--2---:R-:W-:Y:S01]  /*0750*/  STG.E desc[UR6][R2.64], R5 ;  /* 0x0000000502007986 */ /* 0x004fe2000c101906 */
[----:B------:R-:W-:Y:S05]  /*0760*/  EXIT ;  /* 0x000000000000794d */ /* 0x000fea0003800000 */
.L_x_7:
[----:B------:R-:W-:-:S00]  /*0770*/  BRA `(.L_x_7) ;  /* 0xfffffffc00fc7947 */ /* 0x000fc0000383ffff */
[----:B------:R-:W-:-:S00]  /*0780*/  NOP ;  /* 0x0000000000007918 */ /* 0x000fc00000000000 */
[----:B------:R-:W-:-:S00]  /*0790*/  NOP ;  /* 0x0000000000007918 */ /* 0x000fc00000000000 */
[----:B------:R-:W-:-:S00]  /*07a0*/  NOP ;  /* 0x0000000000007918 */ /* 0x000fc00000000000 */
[----:B------:R-:W-:-:S00]  /*07b0*/  NOP ;  /* 0x0000000000007918 */ /* 0x000fc00000000000 */
[----:B------:R-:W-:-:S00]  /*07c0*/  NOP ;  /* 0x0000000000007918 */ /* 0x000fc00000000000 */
[----:B------:R-:W-:-:S00]  /*07d0*/  NOP ;  /* 0x0000000000007918 */ /* 0x000fc00000000000 */
[----:B------:R-:W-:-:S00]  /*07e0*/  NOP ;  /* 0x0000000000007918 */ /* 0x000fc00000000000 */
[----:B------:R-:W-:-:S00]  /*07f0*/  NOP ;  /* 0x0000000000007918 */ /* 0x000fc00000000000 */
.L_x_12:


//--------------------- .text._Z3addiPfS_S_       --------------------------
	.section	.text._Z3addiPfS_S_,"ax",@progbits
	.align	128
        .global         _Z3addiPfS_S_
        .type           _Z3addiPfS_S_,@function
        .size           _Z3addiPfS_S_,(.L_x_13 - _Z3addiPfS_S_)
        .other          _Z3addiPfS_S_,@"STO_CUDA_ENTRY STV_DEFAULT"
_Z3addiPfS_S_:
.text._Z3addiPfS_S_:
[----:B------:R-:W-:Y:S08]  /*0000*/  LDC R1, c[0x0][0x37c] ;  /* 0x0000df00ff017b82 */ /* 0x000ff00000000800 */
[----:B------:R-:W0:Y:S08]  /*0010*/  S2UR UR4, SR_CTAID.X ;  /* 0x00000000000479c3 */ /* 0x000e300000002500 */
[----:B------:R-:W0:Y:S08]  /*0020*/  LDC R0, c[0x0][0x380] ;  /* 0x0000e000ff007b82 */ /* 0x000e300000000800 */
[----:B------:R-:W1:Y:S01]  /*0030*/  LDC R6, c[0x0][0x360] ;  /* 0x0000d800ff067b82 */ /* 0x000e620000000800 */
[----:B0-----:R-:W-:-:S13]  /*0040*/  ISETP.LE.AND P0, PT, R0, UR4, PT ;  /* 0x0000000400007c0c */ /* 0x001fda000bf03270 */
[----:B-1----:R-:W-:Y:S05]  /*0050*/  @P0 EXIT ;  /* 0x000000000000094d */ /* 0x002fea0003800000 */
[----:B------:R-:W0:Y:S01]  /*0060*/  I2F.U32.RP R9, R6 ;  /* 0x0000000600097306 */ /* 0x000e220000209000 */
[----:B------:R-:W-:Y:S01]  /*0070*/  IMAD.U32 R7, RZ, RZ, UR4 ;  /* 0x00000004ff077e24 */ /* 0x000fe2000f8e00ff */
[----:B------:R-:W-:Y:S01]  /*0080*/  ISETP.NE.U32.AND P2, PT, R6, RZ, PT ;  /* 0x000000ff0600720c */ /* 0x000fe20003f45070 */
[----:B------:R-:W1:Y:S02]  /*0090*/  LDCU.64 UR4, c[0x0][0x358] ;  /* 0x00006b00ff0477ac */ /* 0x000e640008000a00 */
[----:B------:R-:W-:-:S05]  /*00a0*/  IMAD.IADD R5, R7, 0x1, R6 ;  /* 0x0000000107057824 */ /* 0x000fca00078e0206 */
[CC--:B------:R-:W-:Y:S02]  /*00b0*/  ISETP.GE.AND P0, PT, R5.reuse, R0.reuse, PT ;  /* 0x000000000500720c */ /* 0x0c0fe40003f06270 */
[----:B------:R-:W-:Y:S02]  /*00c0*/  VIMNMX R4, PT, PT, R5, R0, !PT ;  /* 0x0000000005047248 */ /* 0x000fe40007fe0100 */
[----:B------:R-:W-:Y:S01]  /*00d0*/  SEL R8, RZ, 0x1, P0 ;  /* 0x00000001ff087807 */ /* 0x000fe20000000000 */
[----:B0-----:R-:W0:Y:S03]  /*00e0*/  MUFU.RCP R9, R9 ;  /* 0x0000000900097308 */ /* 0x001e260000001000 */
[----:B------:R-:W-:Y:S02]  /*00f0*/  IADD3 R5, PT, PT, R4, -R5, -R8 ;  /* 0x8000000504057210 */ /* 0x000fe40007ffe808 */
[----:B0-----:R-:W-:-:S04]  /*0100*/  IADD3 R2, PT, PT, R9, 0xffffffe, RZ ;  /* 0x0ffffffe09027810 */ /* 0x001fc80007ffe0ff */
[----:B------:R0:W2:Y:S02]  /*0110*/  F2I.FTZ.U32.TRUNC.NTZ R3, R2 ;  /* 0x0000000200037305 */ /* 0x0000a4000021f000 */
[----:B0-----:R-:W-:Y:S01]  /*0120*/  HFMA2 R2, -RZ, RZ, 0, 0 ;  /* 0x00000000ff027431 */ /* 0x001fe200000001ff */
[----:B--2---:R-:W-:-:S05]  /*0130*/  IADD3 R11, PT, PT, RZ, -R3, RZ ;  /* 0x80000003ff0b7210 */ /* 0x004fca0007ffe0ff */
[----:B------:R-:W-:-:S04]  /*0140*/  IMAD R11, R11, R6, RZ ;  /* 0x000000060b0b7224 */ /* 0x000fc800078e02ff */
[----:B------:R-:W-:-:S06]  /*0150*/  IMAD.HI.U32 R10, R3, R11, R2 ;  /* 0x0000000b030a7227 */ /* 0x000fcc00078e0002 */
[----:B------:R-:W-:-:S04]  /*0160*/  IMAD.HI.U32 R3, R10, R5, RZ ;  /* 0x000000050a037227 */ /* 0x000fc800078e00ff */
[----:B------:R-:W-:-:S04]  /*0170*/  IMAD.MOV R2, RZ, RZ, -R3 ;  /* 0x000000ffff027224 */ /* 0x000fc800078e0a03 */
[----:B------:R-:W-:-:S05]  /*0180*/  IMAD R5, R6, R2, R5 ;  /* 0x0000000206057224 */ /* 0x000fca00078e0205 */
[----:B------:R-:W-:-:S13]  /*0190*/  ISETP.GE.U32.AND P0, PT, R5, R6, PT ;  /* 0x000000060500720c */ /* 0x000fda0003f06070 */
[----:B------:R-:W-:Y:S01]  /*01a0*/  @P0 IADD3 R5, PT, PT, R5, -R6, RZ ;  /* 0x8000000605050210 */ /* 0x000fe20007ffe0ff */
[----:B------:R-:W-:-:S03]  /*01b0*/  @P0 VIADD R3, R3, 0x1 ;  /* 0x0000000103030836 */ /* 0x000fc60000000000 */
[----:B------:R-:W-:-:S13]  /*01c0*/  ISETP.GE.U32.AND P1, PT, R5, R6, PT ;  /* 0x000000060500720c */ /* 0x000fda0003f26070 */
[----:B------:R-:W-:Y:S02]  /*01d0*/  @P1 IADD3 R3, PT, PT, R3, 0x1, RZ ;  /* 0x0000000103031810 */ /* 0x000fe40007ffe0ff */
[----:B------:R-:W-:-:S05]  /*01e0*/  @!P2 LOP3.LUT R3, RZ, R6, RZ, 0x33, !PT ;  /* 0x00000006ff03a212 */ /* 0x000fca00078e33ff */
[----:B------:R-:W-:-:S05]  /*01f0*/  IMAD.IADD R2, R8, 0x1, R3 ;  /* 0x0000000108027824 */ /* 0x000fca00078e0203 */
[C---:B------:R-:W-:Y:S02]  /*0200*/  LOP3.LUT R3, R2.reuse, 0x3, RZ, 0xc0, !PT ;  /* 0x0000000302037812 */ /* 0x040fe400078ec0ff */
[----:B------:R-:W-:Y:S02]  /*0210*/  ISETP.GE.U32.AND P0, PT, R2, 0x3, PT ;  /* 0x000000030200780c */ /* 0x000fe40003f06070 */
[----:B------:R-:W-:-:S13]  /*0220*/  ISETP.NE.AND P1, PT, R3, 0x3, PT ;  /* 0x000000030300780c */ /* 0x000fda0003f25270 */
[----:B-1----:R-:W-:Y:S05]  /*0230*/  @!P1 BRA `(.L_x_8) ;  /* 0x0000000000549947 */ /* 0x002fea0003800000 */
[----:B------:R-:W-:Y:S01]  /*0240*/  IADD3 R2, PT, PT, R2, 0x1, RZ ;  /* 0x0000000102027810 */ /* 0x000fe20007ffe0ff */
[----:B------:R-:W0:Y:S03]  /*0250*/  LDCU.64 UR6, c[0x0][0x388] ;  /* 0x00007100ff0677ac */ /* 0x000e260008000a00 */
[----:B------:R-:W-:Y:S01]  /*0260*/  LOP3.LUT R4, R2, 0x3, RZ, 0xc0, !PT ;  /* 0x0000000302047812 */ /* 0x000fe200078ec0ff */
[----:B------:R-:W-:Y:S01]  /*0270*/  IMAD.WIDE.U32 R2, R7, 0x4, RZ ;  /* 0x0000000407027825 */ /* 0x000fe200078e00ff */
[----:B------:R-:W1:Y:S03]  /*0280*/  LDCU.128 UR8, c[0x0][0x390] ;  /* 0x00007200ff0877ac */ /* 0x000e660008000c00 */
[----:B------:R-:W-:Y:S02]  /*0290*/  IMAD R7, R4, R6, R7 ;  /* 0x0000000604077224 */ /* 0x000fe400078e0207 */
[----:B------:R-:W-:-:S07]  /*02a0*/  IMAD.MOV R12, RZ, RZ, -R4 ;  /* 0x000000ffff0c7224 */ /* 0x000fce00078e0a04 */
.L_x_9:
[C---:B-1----:R-:W-:Y:S02]  /*02b0*/  IADD3 R8, P2, PT, R2.reuse, UR8, RZ ;  /* 0x0000000802087c10 */ /* 0x042fe4000ff5e0ff */
[----:B0-----:R-:W-:Y:S02]  /*02c0*/  IADD3 R4, P1, PT, R2, UR6, RZ ;  /* 0x0000000602047c10 */ /* 0x001fe4000ff3e0ff */
[C---:B------:R-:W-:Y:S02]  /*02d0*/  IADD3.X R9, PT, PT, R3.reuse, UR9, RZ, P2, !PT ;  /* 0x0000000903097c10 */ /* 0x040fe400097fe4ff */
[----:B------:R-:W-:-:S04]  /*02e0*/  IADD3.X R5, PT, PT, R3, UR7, RZ, P1, !PT ;  /* 0x0000000703057c10 */ /* 0x000fc80008ffe4ff */
[----:B--2---:R-:W2:Y:S04]  /*02f0*/  LDG.E R9, desc[UR4][R8.64] ;  /* 0x0000000408097981 */ /* 0x004ea8000c1e1900 */
[----:B------:R-:W2:Y:S01]  /*0300*/  LDG.E R4, desc[UR4][R4.64] ;  /* 0x0000000404047981 */ /* 0x000ea2000c1e1900 */
[----:B------:R-:W-:Y:S02]  /*0310*/  IADD3 R10, P1, PT, R2, UR10, RZ ;  /* 0x0000000a020a7c10 */ /* 0x000fe4000ff3e0ff */
[----:B------:R-:W-:Y:S02]  /*0320*/  IADD3 R12, PT, PT, R12, 0x1, RZ ;  /* 0x000000010c0c7810 */ /* 0x000fe40007ffe0ff */
[----:B------:R-:W-:Y:S02]  /*0330*/  IADD3.X R11, PT, PT, R3, UR11, RZ, P1, !PT ;  /* 0x0000000b030b7c10 */ /* 0x000fe40008ffe4ff */
[----:B------:R-:W-:Y:S01]  /*0340*/  ISETP.NE.AND P1, PT, R12, RZ, PT ;  /* 0x000000ff0c00720c */ /* 0x000fe20003f25270 */
[----:B------:R-:W-:-:S04]  /*0350*/  IMAD.WIDE.U32 R2, R6, 0x4, R2 ;  /* 0x0000000406027825 */ /* 0x000fc800078e0002 */
[----:B--2---:R-:W-:-:S05]  /*0360*/  FADD R13, R4, R9 ;  /* 0x00000009040d7221 */ /* 0x004fca0000000000 */
[----:B------:R2:W-:Y:S03]  /*0370*/  STG.E desc[UR4][R10.64], R13 ;  /* 0x0000000d0a007986 */ /* 0x0005e6000c101904 */
[----:B------:R-:W-:Y:S05]  /*0380*/  @P1 BRA `(.L_x_9) ;  /* 0xfffffffc00c81947 */ /* 0x000fea000383ffff */
.L_x_8:
[----:B------:R-:W-:Y:S05]  /*0390*/  @!P0 EXIT ;  /* 0x000000000000894d */ /* 0x000fea0003800000 */
.L_x_10:
[----:B------:R-:W2:Y:S08]  /*03a0*/  LDC.64 R4, c[0x0][0x388] ;  /* 0x0000e200ff047b82 */ /* 0x000eb00000000a00 */
[----:B0-----:R-:W0:Y:S08]  /*03b0*/  LDC.64 R2, c[0x0][0x390] ;  /* 0x0000e400ff027b82 */ /* 0x001e300000000a00 */
[----:B------:R-:W1:Y:S01]  /*03c0*/  LDC.64 R8, c[0x0][0x398] ;  /* 0x0000e600ff087b82 */ /* 0x000e620000000a00 */
[----:B--2---:R-:W-:-:S06]  /*03d0*/  IMAD.WIDE.U32 R10, R7, 0x4, R4 ;  /* 0x00000004070a7825 */ /* 0x004fcc00078e0004 */
[----:B------:R-:W2:Y:S01]  /*03e0*/  LDG.E R10, desc[UR4][R10.64] ;  /* 0x000000040a0a7981 */ /* 0x000ea2000c1e1900 */
[----:B0-----:R-:W-:-:S06]  /*03f0*/  IMAD.WIDE.U32 R12, R7, 0x4, R2 ;  /* 0x00000004070c7825 */ /* 0x001fcc00078e0002 */
[----:B------:R-:W2:Y:S01]  /*0400*/  LDG.E R13, desc[UR4][R12.64] ;  /* 0x000000040c0d7981 */ /* 0x000ea2000c1e1900 */
[----:B------:R-:W-:Y:S01]  /*0410*/  IADD3 R21, PT, PT, R6, R7, RZ ;  /* 0x0000000706157210 */ /* 0x000fe20007ffe0ff */
[----:B-1----:R-:W-:-:S04]  /*0420*/  IMAD.WIDE.U32 R14, R7, 0x4, R8 ;  /* 0x00000004070e7825 */ /* 0x002fc800078e0008 */
[----:B------:R-:W-:-:S04]  /*0430*/  IMAD.WIDE.U32 R16, R21, 0x4, R4 ;  /* 0x0000000415107825 */ /* 0x000fc800078e0004 */
[----:B------:R-:W-:-:S04]  /*0440*/  IMAD.WIDE.U32 R18, R21, 0x4, R2 ;  /* 0x0000000415127825 */ /* 0x000fc800078e0002 */
[----:B--2---:R-:W-:-:S05]  /*0450*/  FADD R7, R10, R13 ;  /* 0x0000000d0a077221 */ /* 0x004fca0000000000 */
[----:B------:R0:W-:Y:S04]  /*0460*/  STG.E desc[UR4][R14.64], R7 ;  /* 0x000000070e007986 */ /* 0x0001e8000c101904 */
[----:B------:R-:W2:Y:S04]  /*0470*/  LDG.E R16, desc[UR4][R16.64] ;  /* 0x0000000410107981 */ /* 0x000ea8000c1e1900 */
[----:B------:R-:W2:Y:S01]  /*0480*/  LDG.E R19, desc[UR4][R18.64] ;  /* 0x0000000412137981 */ /* 0x000ea2000c1e1900 */
[C---:B------:R-:W-:Y:S02]  /*0490*/  IMAD.IADD R25, R21.reuse, 0x1, R6 ;  /* 0x0000000115197824 */ /* 0x040fe400078e0206 */
[----:B------:R-:W-:-:S04]  /*04a0*/  IMAD.WIDE.U32 R10, R21, 0x4, R8 ;  /* 0x00000004150a7825 */ /* 0x000fc800078e0008 */
[----:B------:R-:W-:-:S04]  /*04b0*/  IMAD.WIDE.U32 R12, R25, 0x4, R4 ;  /* 0x00000004190c7825 */ /* 0x000fc800078e0004 */
[----:B------:R-:W-:-:S04]  /*04c0*/  IMAD.WIDE.U32 R20, R25, 0x4, R2 ;  /* 0x0000000419147825 */ /* 0x000fc800078e0002 */
[----:B--2---:R-:W-:-:S05]  /*04d0*/  FADD R23, R16, R19 ;  /* 0x0000001310177221 */ /* 0x004fca0000000000 */
[----:B------:R1:W-:Y:S04]  /*04e0*/  STG.E desc[UR4][R10.64], R23 ;  /* 0x000000170a007986 */ /* 0x0003e8000c101904 */
[----:B------:R-:W2:Y:S04]  /*04f0*/  LDG.E R12, desc[UR4][R12.64] ;  /* 0x000000040c0c7981 */ /* 0x000ea8000c1e1900 */
[----:B------:R-:W2:Y:S01]  /*0500*/  LDG.E R21, desc[UR4][R20.64] ;  /* 0x0000000414157981 */ /* 0x000ea2000c1e1900 */
[C---:B0-----:R-:W-:Y:S01]  /*0510*/  IADD3 R7, PT, PT, R25.reuse, R6, RZ ;  /* 0x0000000619077210 */ /* 0x041fe20007ffe0ff */
[----:B------:R-:W-:-:S04]  /*0520*/  IMAD.WIDE.U32 R14, R25, 0x4, R8 ;  /* 0x00000004190e7825 */ /* 0x000fc800078e0008 */
[----:B------:R-:W-:-:S04]  /*0530*/  IMAD.WIDE.U32 R4, R7, 0x4, R4 ;  /* 0x0000000407047825 */ /* 0x000fc800078e0004 */
[----:B------:R-:W-:-:S04]  /*0540*/  IMAD.WIDE.U32 R2, R7, 0x4, R2 ;  /* 0x0000000407027825 */ /* 0x000fc800078e0002 */
[----:B--2---:R-:W-:-:S05]  /*0550*/  FADD R17, R12, R21 ;  /* 0x000000150c117221 */ /* 0x004fca0000000000 */
[----:B------:R0:W-:Y:S04]  /*0560*/  STG.E desc[UR4][R14.64], R17 ;  /* 0x000000110e007986 */ /* 0x0001e8000c101904 */
[----:B------:R-:W1:Y:S04]  /*0570*/  LDG.E R4, desc[UR4][R4.64] ;  /* 0x0000000404047981 */ /* 0x000e68000c1e1900 */
[----:B------:R-:W1:Y:S01]  /*0580*/  LDG.E R3, desc[UR4][R2.64] ;  /* 0x0000000402037981 */ /* 0x000e62000c1e1900 */
[C---:B------:R-:W-:Y:S01]  /*0590*/  IMAD.WIDE.U32 R8, R7.reuse, 0x4, R8 ;  /* 0x0000000407087825 */ /* 0x040fe200078e0008 */
[----:B------:R-:W-:-:S04]  /*05a0*/  IADD3 R7, PT, PT, R7, R6, RZ ;  /* 0x0000000607077210 */ /* 0x000fc80007ffe0ff */
[----:B------:R-:W-:Y:S01]  /*05b0*/  ISETP.GE.AND P0, PT, R7, R0, PT ;  /* 0x000000000700720c */ /* 0x000fe20003f06270 */
[----:B-1----:R-:W-:-:S05]  /*05c0*/  FADD R11, R4, R3 ;  /* 0x00000003040b7221 */ /* 0x002fca0000000000 */
[----:B------:R0:W-:Y:S07]  /*05d0*/  STG.E desc[UR4][R8.64], R11 ;  /* 0x0000000b08007986 */ /* 0x0001ee000c101904 */
[----:B------:R-:W-:Y:S05]  /*05e0*/  @!P0 BRA `(.L_x_10) ;  /* 0xfffffffc006c8947 */ /* 0x000fea000383ffff */
[----:B------:R-:W-:Y:S05]  /*05f0*/  EXIT ;  /* 0x000000000000794d */ /* 0x000fea0003800000 */
.L_x_11:
        /* <DEDUP_REMOVED lines=16> */
.L_x_13:


//--------------------- .nv.shared._Z3sumiPfS_    --------------------------
	.section	.nv.shared._Z3sumiPfS_,"aw",@nobits
	.sectionflags	@""
	.align	4
.nv.shared._Z3sumiPfS_:
	.zero		2048


//--------------------- .nv.shared.reserved.0     --------------------------
	.section	.nv.shared.reserved.0,"aw",@nobits
	.weak		__nv_reservedSMEM_offset_0_alias
	.size		__nv_reservedSMEM_offset_0_alias, 0, 64
	.other		__nv_reservedSMEM_offset_0_alias,@"STO_CUDA_RESERVED_SHARED STV_DEFAULT"
__nv_reservedSMEM_offset_0_alias:
	.zero		0
	.zero		64


//--------------------- .nv.constant0._Z3sumiPfS_ --------------------------
	.section	.nv.constant0._Z3sumiPfS_,"a",@progbits
	.sectionflags	@""
	.align	4
.nv.constant0._Z3sumiPfS_:
	.zero		920


//--------------------- .nv.constant0._Z3addiPfS_S_ --------------------------
	.section	.nv.constant0._Z3addiPfS_S_,"a",@progbits
	.sectionflags	@""
	.align	4
.nv.constant0._Z3addiPfS_S_:
	.zero		928


//--------------------- SYMBOLS --------------------------

	.type		.nv.reservedSmem.offset0,@object
	.size		.nv.reservedSmem.offset0,0x4
	.type		.nv.reservedSmem.cap,@object
	.size		.nv.reservedSmem.cap,0x4
